//
// Generated by NVIDIA NVVM Compiler
//
// Compiler Build ID: CL-36424714
// Cuda compilation tools, release 13.0, V13.0.88
// Based on NVVM 20.0.0
//

.version 9.0
.target sm_100
.address_size 64

	// .globl	_Z15mat_mult_kernelPfS_S_iii

.visible .entry _Z15mat_mult_kernelPfS_S_iii(
	.param .u64 .ptr .align 1 _Z15mat_mult_kernelPfS_S_iii_param_0,
	.param .u64 .ptr .align 1 _Z15mat_mult_kernelPfS_S_iii_param_1,
	.param .u64 .ptr .align 1 _Z15mat_mult_kernelPfS_S_iii_param_2,
	.param .u32 _Z15mat_mult_kernelPfS_S_iii_param_3,
	.param .u32 _Z15mat_mult_kernelPfS_S_iii_param_4,
	.param .u32 _Z15mat_mult_kernelPfS_S_iii_param_5
)
{
	.reg .pred 	%p<13>;
	.reg .b32 	%r<41>;
	.reg .b32 	%f<68>;
	.reg .b64 	%rd<53>;

	ld.param.u64 	%rd7, [_Z15mat_mult_kernelPfS_S_iii_param_0];
	ld.param.u64 	%rd8, [_Z15mat_mult_kernelPfS_S_iii_param_1];
	ld.param.u64 	%rd6, [_Z15mat_mult_kernelPfS_S_iii_param_2];
	ld.param.u32 	%r20, [_Z15mat_mult_kernelPfS_S_iii_param_3];
	ld.param.u32 	%r18, [_Z15mat_mult_kernelPfS_S_iii_param_4];
	ld.param.u32 	%r19, [_Z15mat_mult_kernelPfS_S_iii_param_5];
	cvta.to.global.u64 	%rd1, %rd8;
	cvta.to.global.u64 	%rd2, %rd7;
	mov.u32 	%r21, %ctaid.y;
	mov.u32 	%r22, %ntid.y;
	mov.u32 	%r23, %tid.y;
	mad.lo.s32 	%r1, %r21, %r22, %r23;
	mov.u32 	%r24, %ctaid.x;
	mov.u32 	%r25, %ntid.x;
	mov.u32 	%r26, %tid.x;
	mad.lo.s32 	%r2, %r24, %r25, %r26;
	setp.ge.s32 	%p1, %r1, %r20;
	setp.ge.s32 	%p2, %r2, %r19;
	or.pred  	%p3, %p1, %p2;
	@%p3 bra 	$L__BB0_14;
	setp.lt.s32 	%p4, %r18, 1;
	mov.f32 	%f67, 0f00000000;
	@%p4 bra 	$L__BB0_13;
	mul.lo.s32 	%r3, %r18, %r1;
	and.b32  	%r4, %r18, 7;
	setp.lt.u32 	%p5, %r18, 8;
	mov.f32 	%f67, 0f00000000;
	mov.b32 	%r39, 0;
	@%p5 bra 	$L__BB0_5;
	and.b32  	%r39, %r18, 2147483640;
	neg.s32 	%r37, %r39;
	shl.b32 	%r7, %r19, 3;
	mul.wide.u32 	%rd9, %r3, 4;
	add.s64 	%rd10, %rd9, %rd2;
	add.s64 	%rd52, %rd10, 16;
	mov.f32 	%f67, 0f00000000;
	mul.wide.s32 	%rd13, %r19, 4;
	mov.u32 	%r36, %r2;
$L__BB0_4:
	.pragma "nounroll";
	ld.global.f32 	%f17, [%rd52+-16];
	mul.wide.s32 	%rd11, %r36, 4;
	add.s64 	%rd12, %rd1, %rd11;
	ld.global.f32 	%f18, [%rd12];
	fma.rn.f32 	%f19, %f17, %f18, %f67;
	ld.global.f32 	%f20, [%rd52+-12];
	add.s64 	%rd14, %rd12, %rd13;
	ld.global.f32 	%f21, [%rd14];
	fma.rn.f32 	%f22, %f20, %f21, %f19;
	ld.global.f32 	%f23, [%rd52+-8];
	add.s64 	%rd15, %rd14, %rd13;
	ld.global.f32 	%f24, [%rd15];
	fma.rn.f32 	%f25, %f23, %f24, %f22;
	ld.global.f32 	%f26, [%rd52+-4];
	add.s64 	%rd16, %rd15, %rd13;
	ld.global.f32 	%f27, [%rd16];
	fma.rn.f32 	%f28, %f26, %f27, %f25;
	ld.global.f32 	%f29, [%rd52];
	add.s64 	%rd17, %rd16, %rd13;
	ld.global.f32 	%f30, [%rd17];
	fma.rn.f32 	%f31, %f29, %f30, %f28;
	ld.global.f32 	%f32, [%rd52+4];
	add.s64 	%rd18, %rd17, %rd13;
	ld.global.f32 	%f33, [%rd18];
	fma.rn.f32 	%f34, %f32, %f33, %f31;
	ld.global.f32 	%f35, [%rd52+8];
	add.s64 	%rd19, %rd18, %rd13;
	ld.global.f32 	%f36, [%rd19];
	fma.rn.f32 	%f37, %f35, %f36, %f34;
	ld.global.f32 	%f38, [%rd52+12];
	add.s64 	%rd20, %rd19, %rd13;
	ld.global.f32 	%f39, [%rd20];
	fma.rn.f32 	%f67, %f38, %f39, %f37;
	add.s32 	%r37, %r37, 8;
	add.s32 	%r36, %r36, %r7;
	add.s64 	%rd52, %rd52, 32;
	setp.ne.s32 	%p6, %r37, 0;
	@%p6 bra 	$L__BB0_4;
$L__BB0_5:
	setp.eq.s32 	%p7, %r4, 0;
	@%p7 bra 	$L__BB0_13;
	and.b32  	%r13, %r18, 3;
	setp.lt.u32 	%p8, %r4, 4;
	@%p8 bra 	$L__BB0_8;
	add.s32 	%r28, %r39, %r3;
	mul.wide.u32 	%rd21, %r28, 4;
	add.s64 	%rd22, %rd2, %rd21;
	ld.global.f32 	%f41, [%rd22];
	mad.lo.s32 	%r29, %r39, %r19, %r2;
	mul.wide.s32 	%rd23, %r29, 4;
	add.s64 	%rd24, %rd1, %rd23;
	ld.global.f32 	%f42, [%rd24];
	fma.rn.f32 	%f43, %f41, %f42, %f67;
	cvt.u64.u32 	%rd25, %r3;
	cvt.u64.u32 	%rd26, %r39;
	add.s64 	%rd27, %rd26, %rd25;
	shl.b64 	%rd28, %rd27, 2;
	add.s64 	%rd29, %rd2, %rd28;
	ld.global.f32 	%f44, [%rd29+4];
	mul.wide.s32 	%rd30, %r19, 4;
	add.s64 	%rd31, %rd24, %rd30;
	ld.global.f32 	%f45, [%rd31];
	fma.rn.f32 	%f46, %f44, %f45, %f43;
	ld.global.f32 	%f47, [%rd29+8];
	add.s64 	%rd32, %rd31, %rd30;
	ld.global.f32 	%f48, [%rd32];
	fma.rn.f32 	%f49, %f47, %f48, %f46;
	ld.global.f32 	%f50, [%rd29+12];
	add.s64 	%rd33, %rd32, %rd30;
	ld.global.f32 	%f51, [%rd33];
	fma.rn.f32 	%f67, %f50, %f51, %f49;
	add.s32 	%r39, %r39, 4;
$L__BB0_8:
	setp.eq.s32 	%p9, %r13, 0;
	@%p9 bra 	$L__BB0_13;
	setp.eq.s32 	%p10, %r13, 1;
	@%p10 bra 	$L__BB0_11;
	add.s32 	%r30, %r39, %r3;
	mul.wide.u32 	%rd34, %r30, 4;
	add.s64 	%rd35, %rd2, %rd34;
	ld.global.f32 	%f53, [%rd35];
	mad.lo.s32 	%r31, %r39, %r19, %r2;
	mul.wide.s32 	%rd36, %r31, 4;
	add.s64 	%rd37, %rd1, %rd36;
	ld.global.f32 	%f54, [%rd37];
	fma.rn.f32 	%f55, %f53, %f54, %f67;
	cvt.u64.u32 	%rd38, %r3;
	cvt.u64.u32 	%rd39, %r39;
	add.s64 	%rd40, %rd39, %rd38;
	shl.b64 	%rd41, %rd40, 2;
	add.s64 	%rd42, %rd2, %rd41;
	ld.global.f32 	%f56, [%rd42+4];
	mul.wide.s32 	%rd43, %r19, 4;
	add.s64 	%rd44, %rd37, %rd43;
	ld.global.f32 	%f57, [%rd44];
	fma.rn.f32 	%f67, %f56, %f57, %f55;
	add.s32 	%r39, %r39, 2;
$L__BB0_11:
	and.b32  	%r32, %r18, 1;
	setp.eq.b32 	%p11, %r32, 1;
	not.pred 	%p12, %p11;
	@%p12 bra 	$L__BB0_13;
	add.s32 	%r33, %r39, %r3;
	mul.wide.u32 	%rd45, %r33, 4;
	add.s64 	%rd46, %rd2, %rd45;
	ld.global.f32 	%f58, [%rd46];
	mad.lo.s32 	%r34, %r39, %r19, %r2;
	mul.wide.s32 	%rd47, %r34, 4;
	add.s64 	%rd48, %rd1, %rd47;
	ld.global.f32 	%f59, [%rd48];
	fma.rn.f32 	%f67, %f58, %f59, %f67;
$L__BB0_13:
	mad.lo.s32 	%r35, %r19, %r1, %r2;
	cvta.to.global.u64 	%rd49, %rd6;
	mul.wide.s32 	%rd50, %r35, 4;
	add.s64 	%rd51, %rd49, %rd50;
	st.global.f32 	[%rd51], %f67;
$L__BB0_14:
	ret;

}


// ===== COMPILED SASS (sm_100) =====

	.target	sm_100

	.elftype	@"ET_EXEC"


//--------------------- .note.nv.tkinfo           --------------------------
	.section	.note.nv.tkinfo,"",@"SHT_NOTE"
	.sectionflags	@"SHF_NOTE_NV_TKINFO"
	.tkinfo
        /*0018*/ 	.word	0x00000002
        /*0030*/ 	.string	""
        /*0030*/ 	.string	"ptxas"
        /*0030*/ 	.string	"Cuda compilation tools, release 13.0, V13.0.88"
        /*0030*/ 	.string	"Build cuda_13.0.r13.0/compiler.36424714_0"
        /*0030*/ 	.string	"-arch sm_100 -m 64 "



//--------------------- .note.nv.cuinfo           --------------------------
	.section	.note.nv.cuinfo,"",@"SHT_NOTE"
	.sectionflags	@"SHF_NOTE_NV_CUINFO"
        /*0018*/ 	.short	0x0002
        /*001a*/ 	.short	0x0064
        /*001c*/ 	.short	0x0082
	.zero		2


//--------------------- .nv.info                  --------------------------
	.section	.nv.info,"",@"SHT_CUDA_INFO"
	.align	4


	//----- nvinfo : EIATTR_REGCOUNT
	.align		4
        /*0000*/ 	.byte	0x04, 0x2f
        /*0002*/ 	.short	(.L_1 - .L_0)
	.align		4
.L_0:
        /*0004*/ 	.word	index@(_Z15mat_mult_kernelPfS_S_iii)
        /*0008*/ 	.word	0x00000020


	//----- nvinfo : EIATTR_FRAME_SIZE
	.align		4
.L_1:
        /*000c*/ 	.byte	0x04, 0x11
        /*000e*/ 	.short	(.L_3 - .L_2)
	.align		4
.L_2:
        /*0010*/ 	.word	index@(_Z15mat_mult_kernelPfS_S_iii)
        /*0014*/ 	.word	0x00000000


	//----- nvinfo : EIATTR_MIN_STACK_SIZE
	.align		4
.L_3:
        /*0018*/ 	.byte	0x04, 0x12
        /*001a*/ 	.short	(.L_5 - .L_4)
	.align		4
.L_4:
        /*001c*/ 	.word	index@(_Z15mat_mult_kernelPfS_S_iii)
        /*0020*/ 	.word	0x00000000
.L_5:


//--------------------- .nv.compat                --------------------------
	.section	.nv.compat,"",@"SHT_CUDA_COMPAT_INFO"
	.align	4
        /*0000*/ 	.byte	0x02, 0x09, 0x00, 0x00, 0x02, 0x02, 0x01, 0x00, 0x02, 0x05, 0x05, 0x00, 0x03, 0x07, 0x01, 0x01
        /*0010*/ 	.byte	0x02, 0x03, 0x00, 0x00, 0x02, 0x06, 0x01, 0x00, 0x04, 0x0b, 0x08, 0x00, 0x09, 0x00, 0x00, 0x00
        /*0020*/ 	.byte	0x00, 0x00, 0x00, 0x00


//--------------------- .nv.info._Z15mat_mult_kernelPfS_S_iii --------------------------
	.section	.nv.info._Z15mat_mult_kernelPfS_S_iii,"",@"SHT_CUDA_INFO"
	.sectionflags	@""
	.align	4


	//----- nvinfo : EIATTR_CUDA_API_VERSION
	.align		4
        /*0000*/ 	.byte	0x04, 0x37
        /*0002*/ 	.short	(.L_7 - .L_6)
.L_6:
        /*0004*/ 	.word	0x00000082


	//----- nvinfo : EIATTR_KPARAM_INFO
	.align		4
.L_7:
        /*0008*/ 	.byte	0x04, 0x17
        /*000a*/ 	.short	(.L_9 - .L_8)
.L_8:
        /*000c*/ 	.word	0x00000000
        /*0010*/ 	.short	0x0005
        /*0012*/ 	.short	0x0020
        /*0014*/ 	.byte	0x00, 0xf0, 0x11, 0x00


	//----- nvinfo : EIATTR_KPARAM_INFO
	.align		4
.L_9:
        /*0018*/ 	.byte	0x04, 0x17
        /*001a*/ 	.short	(.L_11 - .L_10)
.L_10:
        /*001c*/ 	.word	0x00000000
        /*0020*/ 	.short	0x0004
        /*0022*/ 	.short	0x001c
        /*0024*/ 	.byte	0x00, 0xf0, 0x11, 0x00


	//----- nvinfo : EIATTR_KPARAM_INFO
	.align		4
.L_11:
        /*0028*/ 	.byte	0x04, 0x17
        /*002a*/ 	.short	(.L_13 - .L_12)
.L_12:
        /*002c*/ 	.word	0x00000000
        /*0030*/ 	.short	0x0003
        /*0032*/ 	.short	0x0018
        /*0034*/ 	.byte	0x00, 0xf0, 0x11, 0x00


	//----- nvinfo : EIATTR_KPARAM_INFO
	.align		4
.L_13:
        /*0038*/ 	.byte	0x04, 0x17
        /*003a*/ 	.short	(.L_15 - .L_14)
.L_14:
        /*003c*/ 	.word	0x00000000
        /*0040*/ 	.short	0x0002
        /*0042*/ 	.short	0x0010
        /*0044*/ 	.byte	0x00, 0xf5, 0x21, 0x00


	//----- nvinfo : EIATTR_KPARAM_INFO
	.align		4
.L_15:
        /*0048*/ 	.byte	0x04, 0x17
        /*004a*/ 	.short	(.L_17 - .L_16)
.L_16:
        /*004c*/ 	.word	0x00000000
        /*0050*/ 	.short	0x0001
        /*0052*/ 	.short	0x0008
        /*0054*/ 	.byte	0x00, 0xf5, 0x21, 0x00


	//----- nvinfo : EIATTR_KPARAM_INFO
	.align		4
.L_17:
        /*0058*/ 	.byte	0x04, 0x17
        /*005a*/ 	.short	(.L_19 - .L_18)
.L_18:
        /*005c*/ 	.word	0x00000000
        /*0060*/ 	.short	0x0000
        /*0062*/ 	.short	0x0000
        /*0064*/ 	.byte	0x00, 0xf5, 0x21, 0x00


	//----- nvinfo : EIATTR_SPARSE_MMA_MASK
	.align		4
.L_19:
        /*0068*/ 	.byte	0x03, 0x50
        /*006a*/ 	.short	0x0000


	//----- nvinfo : EIATTR_MAXREG_COUNT
	.align		4
        /*006c*/ 	.byte	0x03, 0x1b
        /*006e*/ 	.short	0x00ff


	//----- nvinfo : EIATTR_MERCURY_ISA_VERSION
	.align		4
        /*0070*/ 	.byte	0x03, 0x5f
        /*0072*/ 	.short	0x0101


	//----- nvinfo : EIATTR_VRC_CTA_INIT_COUNT
	.align		4
        /*0074*/ 	.byte	0x02, 0x4a
	.zero		1
	.zero		1


	//----- nvinfo : EIATTR_EXIT_INSTR_OFFSETS
	.align		4
        /*0078*/ 	.byte	0x04, 0x1c
        /*007a*/ 	.short	(.L_21 - .L_20)


	//   ....[0]....
.L_20:
        /*007c*/ 	.word	0x000000d0


	//   ....[1]....
        /*0080*/ 	.word	0x000008f0


	//----- nvinfo : EIATTR_CBANK_PARAM_SIZE
	.align		4
.L_21:
        /*0084*/ 	.byte	0x03, 0x19
        /*0086*/ 	.short	0x0024


	//----- nvinfo : EIATTR_PARAM_CBANK
	.align		4
        /*0088*/ 	.byte	0x04, 0x0a
        /*008a*/ 	.short	(.L_23 - .L_22)
	.align		4
.L_22:
        /*008c*/ 	.word	index@(.nv.constant0._Z15mat_mult_kernelPfS_S_iii)
        /*0090*/ 	.short	0x0380
        /*0092*/ 	.short	0x0024


	//----- nvinfo : EIATTR_SW_WAR
	.align		4
.L_23:
        /*0094*/ 	.byte	0x04, 0x36
        /*0096*/ 	.short	(.L_25 - .L_24)
.L_24:
        /*0098*/ 	.word	0x00000008
.L_25:


//--------------------- .nv.callgraph             --------------------------
	.section	.nv.callgraph,"",@"SHT_CUDA_CALLGRAPH"
	.align	4
	.sectionentsize	8
	.align		4
        /*0000*/ 	.word	0x00000000
	.align		4
        /*0004*/ 	.word	0xffffffff
	.align		4
        /*0008*/ 	.word	0x00000000
	.align		4
        /*000c*/ 	.word	0xfffffffe
	.align		4
        /*0010*/ 	.word	0x00000000
	.align		4
        /*0014*/ 	.word	0xfffffffd
	.align		4
        /*0018*/ 	.word	0x00000000
	.align		4
        /*001c*/ 	.word	0xfffffffc


//--------------------- .text._Z15mat_mult_kernelPfS_S_iii --------------------------
	.section	.text._Z15mat_mult_kernelPfS_S_iii,"ax",@progbits
	.align	128
        .global         _Z15mat_mult_kernelPfS_S_iii
        .type           _Z15mat_mult_kernelPfS_S_iii,@function
        .size           _Z15mat_mult_kernelPfS_S_iii,(.L_x_5 - _Z15mat_mult_kernelPfS_S_iii)
        .other          _Z15mat_mult_kernelPfS_S_iii,@"STO_CUDA_ENTRY STV_DEFAULT"
_Z15mat_mult_kernelPfS_S_iii:
.text._Z15mat_mult_kernelPfS_S_iii:
[----:B------:R-:W-:Y:S01]  /*0000*/  LDC R1, c[0x0][0x37c] ;  /* 0x0000df00ff017b82 */ /* 0x000fe20000000800 */
[----:B------:R-:W0:Y:S07]  /*0010*/  S2R R5, SR_TID.X ;  /* 0x0000000000057919 */ /* 0x000e2e0000002100 */
[----:B------:R-:W1:Y:S01]  /*0020*/  LDC R16, c[0x0][0x364] ;  /* 0x0000d900ff107b82 */ /* 0x000e620000000800 */
[----:B------:R-:W2:Y:S01]  /*0030*/  LDCU UR6, c[0x0][0x398] ;  /* 0x00007300ff0677ac */ /* 0x000ea20008000800 */
[----:B------:R-:W1:Y:S06]  /*0040*/  S2R R3, SR_TID.Y ;  /* 0x0000000000037919 */ /* 0x000e6c0000002200 */
[----:B------:R-:W0:Y:S08]  /*0050*/  S2UR UR5, SR_CTAID.X ;  /* 0x00000000000579c3 */ /* 0x000e300000002500 */
[----:B------:R-:W0:Y:S08]  /*0060*/  LDC R0, c[0x0][0x360] ;  /* 0x0000d800ff007b82 */ /* 0x000e300000000800 */
[----:B------:R-:W1:Y:S08]  /*0070*/  S2UR UR4, SR_CTAID.Y ;  /* 0x00000000000479c3 */ /* 0x000e700000002600 */
[----:B------:R-:W3:Y:S01]  /*0080*/  LDC R17, c[0x0][0x3a0] ;  /* 0x0000e800ff117b82 */ /* 0x000ee20000000800 */
[----:B0-----:R-:W-:-:S02]  /*0090*/  IMAD R0, R0, UR5, R5 ;  /* 0x0000000500007c24 */ /* 0x001fc4000f8e0205 */
[----:B-1----:R-:W-:-:S03]  /*00a0*/  IMAD R16, R16, UR4, R3 ;  /* 0x0000000410107c24 */ /* 0x002fc6000f8e0203 */
[----:B---3--:R-:W-:-:S04]  /*00b0*/  ISETP.GE.AND P0, PT, R0, R17, PT ;  /* 0x000000110000720c */ /* 0x008fc80003f06270 */
[----:B--2---:R-:W-:-:S13]  /*00c0*/  ISETP.GE.OR P0, PT, R16, UR6, P0 ;  /* 0x0000000610007c0c */ /* 0x004fda0008706670 */
[----:B------:R-:W-:Y:S05]  /*00d0*/  @P0 EXIT ;  /* 0x000000000000094d */ /* 0x000fea0003800000 */
[----:B------:R-:W0:Y:S01]  /*00e0*/  LDC R19, c[0x0][0x39c] ;  /* 0x0000e700ff137b82 */ /* 0x000e220000000800 */
[----:B------:R-:W1:Y:S01]  /*00f0*/  LDCU.64 UR4, c[0x0][0x358] ;  /* 0x00006b00ff0477ac */ /* 0x000e620008000a00 */
[----:B------:R-:W-:Y:S01]  /*0100*/  HFMA2 R24, -RZ, RZ, 0, 0 ;  /* 0x00000000ff187431 */ /* 0x000fe200000001ff */
[----:B0-----:R-:W-:-:S13]  /*0110*/  ISETP.GE.AND P0, PT, R19, 0x1, PT ;  /* 0x000000011300780c */ /* 0x001fda0003f06270 */
[----:B-1----:R-:W-:Y:S05]  /*0120*/  @!P0 BRA `(.L_x_0) ;  /* 0x0000000400e08947 */ /* 0x002fea0003800000 */
[C---:B------:R-:W-:Y:S01]  /*0130*/  ISETP.GE.U32.AND P1, PT, R19.reuse, 0x8, PT ;  /* 0x000000081300780c */ /* 0x040fe20003f26070 */
[----:B------:R-:W-:Y:S01]  /*0140*/  IMAD R20, R16, R19, RZ ;  /* 0x0000001310147224 */ /* 0x000fe200078e02ff */
[----:B------:R-:W-:Y:S02]  /*0150*/  LOP3.LUT R27, R19, 0x7, RZ, 0xc0, !PT ;  /* 0x00000007131b7812 */ /* 0x000fe400078ec0ff */
[----:B------:R-:W-:Y:S02]  /*0160*/  MOV R24, RZ ;  /* 0x000000ff00187202 */ /* 0x000fe40000000f00 */
[----:B------:R-:W-:Y:S02]  /*0170*/  ISETP.NE.AND P0, PT, R27, RZ, PT ;  /* 0x000000ff1b00720c */ /* 0x000fe40003f05270 */
[----:B------:R-:W-:-:S05]  /*0180*/  MOV R21, RZ ;  /* 0x000000ff00157202 */ /* 0x000fca0000000f00 */
[----:B------:R-:W-:Y:S06]  /*0190*/  @!P1 BRA `(.L_x_1) ;  /* 0x0000000000c49947 */ /* 0x000fec0003800000 */
[----:B------:R-:W0:Y:S01]  /*01a0*/  LDC.64 R2, c[0x0][0x380] ;  /* 0x0000e000ff027b82 */ /* 0x000e220000000a00 */
[----:B------:R-:W-:Y:S02]  /*01b0*/  LOP3.LUT R21, R19, 0x7ffffff8, RZ, 0xc0, !PT ;  /* 0x7ffffff813157812 */ /* 0x000fe400078ec0ff */
[----:B------:R-:W-:Y:S02]  /*01c0*/  MOV R24, RZ ;  /* 0x000000ff00187202 */ /* 0x000fe40000000f00 */
[----:B------:R-:W-:Y:S02]  /*01d0*/  MOV R18, R0 ;  /* 0x0000000000127202 */ /* 0x000fe40000000f00 */
[----:B------:R-:W-:Y:S01]  /*01e0*/  IADD3 R22, PT, PT, -R21, RZ, RZ ;  /* 0x000000ff15167210 */ /* 0x000fe20007ffe1ff */
[----:B0-----:R-:W-:-:S03]  /*01f0*/  IMAD.WIDE.U32 R2, R20, 0x4, R2 ;  /* 0x0000000414027825 */ /* 0x001fc600078e0002 */
[----:B------:R-:W-:-:S04]  /*0200*/  IADD3 R4, P1, PT, R2, 0x10, RZ ;  /* 0x0000001002047810 */ /* 0x000fc80007f3e0ff */
[----:B------:R-:W-:-:S09]  /*0210*/  IADD3.X R5, PT, PT, RZ, R3, RZ, P1, !PT ;  /* 0x00000003ff057210 */ /* 0x000fd20000ffe4ff */
.L_x_2:
[----:B------:R-:W0:Y:S01]  /*0220*/  LDC.64 R14, c[0x0][0x388] ;  /* 0x0000e200ff0e7b82 */ /* 0x000e220000000a00 */
[----:B------:R-:W-:Y:S02]  /*0230*/  MOV R2, R4 ;  /* 0x0000000400027202 */ /* 0x000fe40000000f00 */
[----:B------:R-:W-:-:S05]  /*0240*/  MOV R3, R5 ;  /* 0x0000000500037202 */ /* 0x000fca0000000f00 */
[----:B------:R-:W2:Y:S04]  /*0250*/  LDG.E R25, desc[UR4][R2.64+-0x10] ;  /* 0xfffff00402197981 */ /* 0x000ea8000c1e1900 */
[----:B------:R-:W3:Y:S04]  /*0260*/  LDG.E R23, desc[UR4][R2.64+-0xc] ;  /* 0xfffff40402177981 */ /* 0x000ee8000c1e1900 */
[----:B------:R-:W4:Y:S04]  /*0270*/  LDG.E R29, desc[UR4][R2.64+-0x8] ;  /* 0xfffff804021d7981 */ /* 0x000f28000c1e1900 */
[----:B------:R-:W5:Y:S01]  /*0280*/  LDG.E R28, desc[UR4][R2.64+-0x4] ;  /* 0xfffffc04021c7981 */ /* 0x000f62000c1e1900 */
[----:B0-----:R-:W-:-:S05]  /*0290*/  IMAD.WIDE R14, R18, 0x4, R14 ;  /* 0x00000004120e7825 */ /* 0x001fca00078e020e */
[----:B------:R0:W2:Y:S01]  /*02a0*/  LDG.E R26, desc[UR4][R14.64] ;  /* 0x000000040e1a7981 */ /* 0x0000a2000c1e1900 */
[----:B------:R-:W-:-:S04]  /*02b0*/  IMAD.WIDE R12, R17, 0x4, R14 ;  /* 0x00000004110c7825 */ /* 0x000fc800078e020e */
[C---:B------:R-:W-:Y:S02]  /*02c0*/  IMAD.WIDE R4, R17.reuse, 0x4, R12 ;  /* 0x0000000411047825 */ /* 0x040fe400078e020c */
[----:B------:R-:W3:Y:S02]  /*02d0*/  LDG.E R12, desc[UR4][R12.64] ;  /* 0x000000040c0c7981 */ /* 0x000ee4000c1e1900 */
[C---:B------:R-:W-:Y:S02]  /*02e0*/  IMAD.WIDE R8, R17.reuse, 0x4, R4 ;  /* 0x0000000411087825 */ /* 0x040fe400078e0204 */
[----:B------:R-:W4:Y:S02]  /*02f0*/  LDG.E R4, desc[UR4][R4.64] ;  /* 0x0000000404047981 */ /* 0x000f24000c1e1900 */
[C---:B------:R-:W-:Y:S02]  /*0300*/  IMAD.WIDE R6, R17.reuse, 0x4, R8 ;  /* 0x0000000411067825 */ /* 0x040fe400078e0208 */
[----:B------:R-:W5:Y:S02]  /*0310*/  LDG.E R8, desc[UR4][R8.64] ;  /* 0x0000000408087981 */ /* 0x000f64000c1e1900 */
[----:B------:R-:W-:-:S02]  /*0320*/  IMAD.WIDE R10, R17, 0x4, R6 ;  /* 0x00000004110a7825 */ /* 0x000fc400078e0206 */
[----:B------:R-:W5:Y:S04]  /*0330*/  LDG.E R5, desc[UR4][R2.64] ;  /* 0x0000000402057981 */ /* 0x000f68000c1e1900 */
[----:B------:R-:W5:Y:S01]  /*0340*/  LDG.E R6, desc[UR4][R6.64] ;  /* 0x0000000406067981 */ /* 0x000f62000c1e1900 */
[----:B0-----:R-:W-:-:S03]  /*0350*/  IMAD.WIDE R14, R17, 0x4, R10 ;  /* 0x00000004110e7825 */ /* 0x001fc600078e020a */
[----:B------:R-:W5:Y:S04]  /*0360*/  LDG.E R10, desc[UR4][R10.64] ;  /* 0x000000040a0a7981 */ /* 0x000f68000c1e1900 */
[----:B------:R-:W5:Y:S04]  /*0370*/  LDG.E R13, desc[UR4][R14.64] ;  /* 0x000000040e0d7981 */ /* 0x000f68000c1e1900 */
[----:B------:R-:W5:Y:S04]  /*0380*/  LDG.E R7, desc[UR4][R2.64+0x4] ;  /* 0x0000040402077981 */ /* 0x000f68000c1e1900 */
[----:B------:R-:W5:Y:S01]  /*0390*/  LDG.E R9, desc[UR4][R2.64+0xc] ;  /* 0x00000c0402097981 */ /* 0x000f62000c1e1900 */
[----:B--2---:R-:W-:Y:S01]  /*03a0*/  FFMA R26, R25, R26, R24 ;  /* 0x0000001a191a7223 */ /* 0x004fe20000000018 */
[----:B------:R-:W-:-:S02]  /*03b0*/  IMAD.WIDE R24, R17, 0x4, R14 ;  /* 0x0000000411187825 */ /* 0x000fc400078e020e */
[----:B------:R-:W2:Y:S04]  /*03c0*/  LDG.E R14, desc[UR4][R2.64+0x8] ;  /* 0x00000804020e7981 */ /* 0x000ea8000c1e1900 */
[----:B------:R-:W2:Y:S01]  /*03d0*/  LDG.E R24, desc[UR4][R24.64] ;  /* 0x0000000418187981 */ /* 0x000ea2000c1e1900 */
[----:B---3--:R-:W-:Y:S01]  /*03e0*/  FFMA R12, R23, R12, R26 ;  /* 0x0000000c170c7223 */ /* 0x008fe2000000001a */
[----:B------:R-:W-:-:S03]  /*03f0*/  IADD3 R22, PT, PT, R22, 0x8, RZ ;  /* 0x0000000816167810 */ /* 0x000fc60007ffe0ff */
[----:B----4-:R-:W-:Y:S01]  /*0400*/  FFMA R29, R29, R4, R12 ;  /* 0x000000041d1d7223 */ /* 0x010fe2000000000c */
[----:B------:R-:W-:-:S03]  /*0410*/  ISETP.NE.AND P1, PT, R22, RZ, PT ;  /* 0x000000ff1600720c */ /* 0x000fc60003f25270 */
[----:B-----5:R-:W-:Y:S01]  /*0420*/  FFMA R8, R28, R8, R29 ;  /* 0x000000081c087223 */ /* 0x020fe2000000001d */
[----:B------:R-:W-:-:S03]  /*0430*/  IADD3 R4, P2, PT, R2, 0x20, RZ ;  /* 0x0000002002047810 */ /* 0x000fc60007f5e0ff */
[----:B------:R-:W-:Y:S01]  /*0440*/  FFMA R6, R5, R6, R8 ;  /* 0x0000000605067223 */ /* 0x000fe20000000008 */
[----:B------:R-:W-:Y:S02]  /*0450*/  IADD3.X R5, PT, PT, RZ, R3, RZ, P2, !PT ;  /* 0x00000003ff057210 */ /* 0x000fe400017fe4ff */
[----:B------:R-:W-:Y:S01]  /*0460*/  LEA R18, R17, R18, 0x3 ;  /* 0x0000001211127211 */ /* 0x000fe200078e18ff */
[----:B------:R-:W-:-:S04]  /*0470*/  FFMA R7, R7, R10, R6 ;  /* 0x0000000a07077223 */ /* 0x000fc80000000006 */
[----:B--2---:R-:W-:-:S04]  /*0480*/  FFMA R14, R14, R13, R7 ;  /* 0x0000000d0e0e7223 */ /* 0x004fc80000000007 */
[----:B------:R-:W-:Y:S01]  /*0490*/  FFMA R24, R9, R24, R14 ;  /* 0x0000001809187223 */ /* 0x000fe2000000000e */
[----:B------:R-:W-:Y:S06]  /*04a0*/  @P1 BRA `(.L_x_2) ;  /* 0xfffffffc005c1947 */ /* 0x000fec000383ffff */
.L_x_1:
[----:B------:R-:W-:Y:S05]  /*04b0*/  @!P0 BRA `(.L_x_0) ;  /* 0x0000000000fc8947 */ /* 0x000fea0003800000 */
[----:B------:R-:W-:Y:S02]  /*04c0*/  ISETP.GE.U32.AND P1, PT, R27, 0x4, PT ;  /* 0x000000041b00780c */ /* 0x000fe40003f26070 */
[----:B------:R-:W-:-:S04]  /*04d0*/  LOP3.LUT R14, R19, 0x3, RZ, 0xc0, !PT ;  /* 0x00000003130e7812 */ /* 0x000fc800078ec0ff */
[----:B------:R-:W-:-:S07]  /*04e0*/  ISETP.NE.AND P0, PT, R14, RZ, PT ;  /* 0x000000ff0e00720c */ /* 0x000fce0003f05270 */
[----:B------:R-:W-:Y:S06]  /*04f0*/  @!P1 BRA `(.L_x_3) ;  /* 0x00000000006c9947 */ /* 0x000fec0003800000 */
[----:B------:R-:W0:Y:S01]  /*0500*/  LDC.64 R4, c[0x0][0x388] ;  /* 0x0000e200ff047b82 */ /* 0x000e220000000a00 */
[----:B------:R-:W1:Y:S01]  /*0510*/  LDCU.64 UR6, c[0x0][0x380] ;  /* 0x00007000ff0677ac */ /* 0x000e620008000a00 */
[----:B------:R-:W-:Y:S01]  /*0520*/  IMAD R7, R21, R17, R0 ;  /* 0x0000001115077224 */ /* 0x000fe200078e0200 */
[CC--:B------:R-:W-:Y:S02]  /*0530*/  IADD3 R3, PT, PT, R20.reuse, R21.reuse, RZ ;  /* 0x0000001514037210 */ /* 0x0c0fe40007ffe0ff */
[----:B------:R-:W-:-:S03]  /*0540*/  IADD3 R8, P1, PT, R20, R21, RZ ;  /* 0x0000001514087210 */ /* 0x000fc60007f3e0ff */
[----:B------:R-:W2:Y:S01]  /*0550*/  LDC.64 R12, c[0x0][0x380] ;  /* 0x0000e000ff0c7b82 */ /* 0x000ea20000000a00 */
[----:B0-----:R-:W-:-:S04]  /*0560*/  IMAD.WIDE R4, R7, 0x4, R4 ;  /* 0x0000000407047825 */ /* 0x001fc800078e0204 */
[----:B------:R-:W-:Y:S02]  /*0570*/  IMAD.WIDE R6, R17, 0x4, R4 ;  /* 0x0000000411067825 */ /* 0x000fe400078e0204 */
[----:B------:R-:W3:Y:S02]  /*0580*/  LDG.E R4, desc[UR4][R4.64] ;  /* 0x0000000404047981 */ /* 0x000ee4000c1e1900 */
[----:B--2---:R-:W-:Y:S01]  /*0590*/  IMAD.WIDE.U32 R12, R3, 0x4, R12 ;  /* 0x00000004030c7825 */ /* 0x004fe200078e000c */
[----:B------:R-:W-:Y:S02]  /*05a0*/  IADD3.X R3, PT, PT, RZ, RZ, RZ, P1, !PT ;  /* 0x000000ffff037210 */ /* 0x000fe40000ffe4ff */
[----:B-1----:R-:W-:-:S03]  /*05b0*/  LEA R2, P1, R8, UR6, 0x2 ;  /* 0x0000000608027c11 */ /* 0x002fc6000f8210ff */
[----:B------:R-:W3:Y:S01]  /*05c0*/  LDG.E R13, desc[UR4][R12.64] ;  /* 0x000000040c0d7981 */ /* 0x000ee2000c1e1900 */
[----:B------:R-:W-:Y:S01]  /*05d0*/  LEA.HI.X R3, R8, UR7, R3, 0x2, P1 ;  /* 0x0000000708037c11 */ /* 0x000fe200088f1403 */
[C---:B------:R-:W-:Y:S02]  /*05e0*/  IMAD.WIDE R8, R17.reuse, 0x4, R6 ;  /* 0x0000000411087825 */ /* 0x040fe400078e0206 */
[----:B------:R-:W2:Y:S04]  /*05f0*/  LDG.E R6, desc[UR4][R6.64] ;  /* 0x0000000406067981 */ /* 0x000ea8000c1e1900 */
[----:B------:R-:W2:Y:S01]  /*0600*/  LDG.E R15, desc[UR4][R2.64+0x4] ;  /* 0x00000404020f7981 */ /* 0x000ea2000c1e1900 */
[----:B------:R-:W-:-:S03]  /*0610*/  IMAD.WIDE R10, R17, 0x4, R8 ;  /* 0x00000004110a7825 */ /* 0x000fc600078e0208 */
[----:B------:R-:W4:Y:S04]  /*0620*/  LDG.E R22, desc[UR4][R8.64] ;  /* 0x0000000408167981 */ /* 0x000f28000c1e1900 */
[----:B------:R-:W4:Y:S04]  /*0630*/  LDG.E R18, desc[UR4][R2.64+0x8] ;  /* 0x0000080402127981 */ /* 0x000f28000c1e1900 */
[----:B------:R-:W5:Y:S04]  /*0640*/  LDG.E R26, desc[UR4][R2.64+0xc] ;  /* 0x00000c04021a7981 */ /* 0x000f68000c1e1900 */
[----:B------:R-:W5:Y:S01]  /*0650*/  LDG.E R10, desc[UR4][R10.64] ;  /* 0x000000040a0a7981 */ /* 0x000f62000c1e1900 */
[----:B------:R-:W-:Y:S01]  /*0660*/  IADD3 R21, PT, PT, R21, 0x4, RZ ;  /* 0x0000000415157810 */ /* 0x000fe20007ffe0ff */
[----:B---3--:R-:W-:-:S04]  /*0670*/  FFMA R24, R13, R4, R24 ;  /* 0x000000040d187223 */ /* 0x008fc80000000018 */
[----:B--2---:R-:W-:-:S04]  /*0680*/  FFMA R15, R15, R6, R24 ;  /* 0x000000060f0f7223 */ /* 0x004fc80000000018 */
[----:B----4-:R-:W-:-:S04]  /*0690*/  FFMA R15, R18, R22, R15 ;  /* 0x00000016120f7223 */ /* 0x010fc8000000000f */
[----:B-----5:R-:W-:-:S07]  /*06a0*/  FFMA R24, R26, R10, R15 ;  /* 0x0000000a1a187223 */ /* 0x020fce000000000f */
.L_x_3:
[----:B------:R-:W-:Y:S05]  /*06b0*/  @!P0 BRA `(.L_x_0) ;  /* 0x00000000007c8947 */ /* 0x000fea0003800000 */
[----:B------:R-:W-:Y:S01]  /*06c0*/  ISETP.NE.AND P1, PT, R14, 0x1, PT ;  /* 0x000000010e00780c */ /* 0x000fe20003f25270 */
[----:B------:R-:W0:Y:S01]  /*06d0*/  LDC.64 R10, c[0x0][0x380] ;  /* 0x0000e000ff0a7b82 */ /* 0x000e220000000a00 */
[----:B------:R-:W-:-:S04]  /*06e0*/  LOP3.LUT R19, R19, 0x1, RZ, 0xc0, !PT ;  /* 0x0000000113137812 */ /* 0x000fc800078ec0ff */
[----:B------:R-:W-:-:S03]  /*06f0*/  ISETP.NE.U32.AND P0, PT, R19, 0x1, PT ;  /* 0x000000011300780c */ /* 0x000fc60003f05070 */
[----:B------:R-:W1:Y:S04]  /*0700*/  LDC.64 R8, c[0x0][0x388] ;  /* 0x0000e200ff087b82 */ /* 0x000e680000000a00 */
[CC--:B------:R-:W-:Y:S02]  /*0710*/  @P1 IADD3 R13, PT, PT, R20.reuse, R21.reuse, RZ ;  /* 0x00000015140d1210 */ /* 0x0c0fe40007ffe0ff */
[----:B------:R-:W-:Y:S02]  /*0720*/  @P1 IADD3 R12, P2, PT, R20, R21, RZ ;  /* 0x00000015140c1210 */ /* 0x000fe40007f5e0ff */
[----:B------:R-:W2:Y:S02]  /*0730*/  @P1 LDC.64 R2, c[0x0][0x380] ;  /* 0x0000e000ff021b82 */ /* 0x000ea40000000a00 */
[----:B------:R-:W-:-:S06]  /*0740*/  @P1 IADD3.X R14, PT, PT, RZ, RZ, RZ, P2, !PT ;  /* 0x000000ffff0e1210 */ /* 0x000fcc00017fe4ff */
[----:B------:R-:W3:Y:S01]  /*0750*/  LDC.64 R4, c[0x0][0x380] ;  /* 0x0000e000ff047b82 */ /* 0x000ee20000000a00 */
[----:B0-----:R-:W-:-:S04]  /*0760*/  @P1 IMAD.WIDE.U32 R10, R13, 0x4, R10 ;  /* 0x000000040d0a1825 */ /* 0x001fc800078e000a */
[C---:B------:R-:W-:Y:S01]  /*0770*/  @P1 IMAD R13, R21.reuse, R17, R0 ;  /* 0x00000011150d1224 */ /* 0x040fe200078e0200 */
[----:B------:R-:W-:Y:S01]  /*0780*/  @P1 IADD3 R21, PT, PT, R21, 0x2, RZ ;  /* 0x0000000215151810 */ /* 0x000fe20007ffe0ff */
[----:B------:R-:W4:Y:S01]  /*0790*/  @P1 LDG.E R11, desc[UR4][R10.64] ;  /* 0x000000040a0b1981 */ /* 0x000f22000c1e1900 */
[----:B------:R-:W0:Y:S01]  /*07a0*/  LDC.64 R6, c[0x0][0x388] ;  /* 0x0000e200ff067b82 */ /* 0x000e220000000a00 */
[----:B-1----:R-:W-:Y:S01]  /*07b0*/  @P1 IMAD.WIDE R8, R13, 0x4, R8 ;  /* 0x000000040d081825 */ /* 0x002fe200078e0208 */
[----:B------:R-:W-:Y:S02]  /*07c0*/  @!P0 IADD3 R15, PT, PT, R20, R21, RZ ;  /* 0x00000015140f8210 */ /* 0x000fe40007ffe0ff */
[----:B--2---:R-:W-:Y:S01]  /*07d0*/  @P1 LEA R2, P2, R12, R2, 0x2 ;  /* 0x000000020c021211 */ /* 0x004fe200078410ff */
[----:B------:R-:W-:-:S03]  /*07e0*/  @!P0 IMAD R21, R21, R17, R0 ;  /* 0x0000001115158224 */ /* 0x000fc600078e0200 */
[----:B------:R-:W-:Y:S01]  /*07f0*/  @P1 LEA.HI.X R3, R12, R3, R14, 0x2, P2 ;  /* 0x000000030c031211 */ /* 0x000fe200010f140e */
[----:B------:R-:W-:Y:S01]  /*0800*/  @P1 IMAD.WIDE R12, R17, 0x4, R8 ;  /* 0x00000004110c1825 */ /* 0x000fe200078e0208 */
[----:B------:R-:W4:Y:S03]  /*0810*/  @P1 LDG.E R14, desc[UR4][R8.64] ;  /* 0x00000004080e1981 */ /* 0x000f26000c1e1900 */
[----:B---3--:R-:W-:Y:S01]  /*0820*/  @!P0 IMAD.WIDE.U32 R4, R15, 0x4, R4 ;  /* 0x000000040f048825 */ /* 0x008fe200078e0004 */
[----:B------:R-:W2:Y:S04]  /*0830*/  @P1 LDG.E R2, desc[UR4][R2.64+0x4] ;  /* 0x0000040402021981 */ /* 0x000ea8000c1e1900 */
[----:B------:R-:W2:Y:S01]  /*0840*/  @P1 LDG.E R12, desc[UR4][R12.64] ;  /* 0x000000040c0c1981 */ /* 0x000ea2000c1e1900 */
[----:B0-----:R-:W-:-:S03]  /*0850*/  @!P0 IMAD.WIDE R6, R21, 0x4, R6 ;  /* 0x0000000415068825 */ /* 0x001fc600078e0206 */
[----:B------:R-:W3:Y:S04]  /*0860*/  @!P0 LDG.E R5, desc[UR4][R4.64] ;  /* 0x0000000404058981 */ /* 0x000ee8000c1e1900 */
[----:B------:R-:W3:Y:S01]  /*0870*/  @!P0 LDG.E R6, desc[UR4][R6.64] ;  /* 0x0000000406068981 */ /* 0x000ee2000c1e1900 */
[----:B----4-:R-:W-:-:S04]  /*0880*/  @P1 FFMA R11, R11, R14, R24 ;  /* 0x0000000e0b0b1223 */ /* 0x010fc80000000018 */
[----:B--2---:R-:W-:-:S04]  /*0890*/  @P1 FFMA R24, R2, R12, R11 ;  /* 0x0000000c02181223 */ /* 0x004fc8000000000b */
[----:B---3--:R-:W-:-:S07]  /*08a0*/  @!P0 FFMA R24, R5, R6, R24 ;  /* 0x0000000605188223 */ /* 0x008fce0000000018 */
.L_x_0:
[----:B------:R-:W0:Y:S01]  /*08b0*/  LDC.64 R2, c[0x0][0x390] ;  /* 0x0000e400ff027b82 */ /* 0x000e220000000a00 */
[----:B------:R-:W-:-:S04]  /*08c0*/  IMAD R17, R16, R17, R0 ;  /* 0x0000001110117224 */ /* 0x000fc800078e0200 */
[----:B0-----:R-:W-:-:S05]  /*08d0*/  IMAD.WIDE R2, R17, 0x4, R2 ;  /* 0x0000000411027825 */ /* 0x001fca00078e0202 */
[----:B------:R-:W-:Y:S01]  /*08e0*/  STG.E desc[UR4][R2.64], R24 ;  /* 0x0000001802007986 */ /* 0x000fe2000c101904 */
[----:B------:R-:W-:Y:S05]  /*08f0*/  EXIT ;  /* 0x000000000000794d */ /* 0x000fea0003800000 */
.L_x_4:
[----:B------:R-:W-:-:S00]  /*0900*/  BRA `(.L_x_4) ;  /* 0xfffffffc00fc7947 */ /* 0x000fc0000383ffff */
[----:B------:R-:W-:-:S00]  /*0910*/  NOP ;  /* 0x0000000000007918 */ /* 0x000fc00000000000 */
        /* <DEDUP_REMOVED lines=14> */
.L_x_5:


//--------------------- .nv.shared.reserved.0     --------------------------
	.section	.nv.shared.reserved.0,"aw",@nobits
	.weak		__nv_reservedSMEM_offset_0_alias
	.size		__nv_reservedSMEM_offset_0_alias, 0, 64
	.other		__nv_reservedSMEM_offset_0_alias,@"STO_CUDA_RESERVED_SHARED STV_DEFAULT"
__nv_reservedSMEM_offset_0_alias:
	.zero		0
	.zero		64


//--------------------- .nv.constant0._Z15mat_mult_kernelPfS_S_iii --------------------------
	.section	.nv.constant0._Z15mat_mult_kernelPfS_S_iii,"a",@progbits
	.sectionflags	@""
	.align	4
.nv.constant0._Z15mat_mult_kernelPfS_S_iii:
	.zero		932


//--------------------- SYMBOLS --------------------------

	.type		.nv.reservedSmem.offset0,@object
	.size		.nv.reservedSmem.offset0,0x4
